	.headerflags	@"EF_CUDA_TEXMODE_UNIFIED EF_CUDA_64BIT_ADDRESS EF_CUDA_ACCELERATORS EF_CUDA_SM90 EF_CUDA_VIRTUAL_SM(EF_CUDA_SM90)"
	.elftype	@"ET_EXEC"


//--------------------- .nv.info                  --------------------------
	.section	.nv.info,"",@"SHT_CUDA_INFO"
	.align	4


	//----- nvinfo : EIATTR_REGCOUNT
	.align		4
        /*0000*/ 	.byte	0x04, 0x2f
        /*0002*/ 	.short	(.L_3 - .L_2)
	.align		4
.L_2:
        /*0004*/ 	.word	index@(triton_poi_fused__native_batch_norm_legit_no_training_hardtanh_12)
        /*0008*/ 	.word	0x00000010


	//----- nvinfo : EIATTR_MIN_STACK_SIZE
	.align		4
.L_3:
        /*000c*/ 	.byte	0x04, 0x12
        /*000e*/ 	.short	(.L_5 - .L_4)
	.align		4
.L_4:
        /*0010*/ 	.word	index@(triton_poi_fused__native_batch_norm_legit_no_training_hardtanh_12)
        /*0014*/ 	.word	0x00000000


	//----- nvinfo : EIATTR_FRAME_SIZE
	.align		4
.L_5:
        /*0018*/ 	.byte	0x04, 0x11
        /*001a*/ 	.short	(.L_7 - .L_6)
	.align		4
.L_6:
        /*001c*/ 	.word	index@(triton_poi_fused__native_batch_norm_legit_no_training_hardtanh_12)
        /*0020*/ 	.word	0x00000000


	//----- nvinfo : EIATTR_MIN_STACK_SIZE
	.align		4
.L_7:
        /*0024*/ 	.byte	0x04, 0x12
        /*0026*/ 	.short	(.L_9 - .L_8)
	.align		4
.L_8:
        /*0028*/ 	.word	index@(triton_poi_fused__native_batch_norm_legit_no_training_hardtanh_12)
        /*002c*/ 	.word	0x00000000
.L_9:


//--------------------- .nv.info.triton_poi_fused__native_batch_norm_legit_no_training_hardtanh_12 --------------------------
	.section	.nv.info.triton_poi_fused__native_batch_norm_legit_no_training_hardtanh_12,"",@"SHT_CUDA_INFO"
	.sectionflags	@""
	.align	4


	//----- nvinfo : EIATTR_CUDA_API_VERSION
	.align		4
        /*0000*/ 	.byte	0x04, 0x37
        /*0002*/ 	.short	(.L_11 - .L_10)
.L_10:
        /*0004*/ 	.word	0x0000007c


	//----- nvinfo : EIATTR_KPARAM_INFO
	.align		4
.L_11:
        /*0008*/ 	.byte	0x04, 0x17
        /*000a*/ 	.short	(.L_13 - .L_12)
.L_12:
        /*000c*/ 	.word	0x00000000
        /*0010*/ 	.short	0x0006
        /*0012*/ 	.short	0x0030
        /*0014*/ 	.byte	0x00, 0xf0, 0x11, 0x00


	//----- nvinfo : EIATTR_KPARAM_INFO
	.align		4
.L_13:
        /*0018*/ 	.byte	0x04, 0x17
        /*001a*/ 	.short	(.L_15 - .L_14)
.L_14:
        /*001c*/ 	.word	0x00000000
        /*0020*/ 	.short	0x0005
        /*0022*/ 	.short	0x0028
        /*0024*/ 	.byte	0x00, 0xf4, 0x21, 0x00


	//----- nvinfo : EIATTR_KPARAM_INFO
	.align		4
.L_15:
        /*0028*/ 	.byte	0x04, 0x17
        /*002a*/ 	.short	(.L_17 - .L_16)
.L_16:
        /*002c*/ 	.word	0x00000000
        /*0030*/ 	.short	0x0004
        /*0032*/ 	.short	0x0020
        /*0034*/ 	.byte	0x00, 0xf4, 0x21, 0x00


	//----- nvinfo : EIATTR_KPARAM_INFO
	.align		4
.L_17:
        /*0038*/ 	.byte	0x04, 0x17
        /*003a*/ 	.short	(.L_19 - .L_18)
.L_18:
        /*003c*/ 	.word	0x00000000
        /*0040*/ 	.short	0x0003
        /*0042*/ 	.short	0x0018
        /*0044*/ 	.byte	0x00, 0xf4, 0x21, 0x00


	//----- nvinfo : EIATTR_KPARAM_INFO
	.align		4
.L_19:
        /*0048*/ 	.byte	0x04, 0x17
        /*004a*/ 	.short	(.L_21 - .L_20)
.L_20:
        /*004c*/ 	.word	0x00000000
        /*0050*/ 	.short	0x0002
        /*0052*/ 	.short	0x0010
        /*0054*/ 	.byte	0x00, 0xf4, 0x21, 0x00


	//----- nvinfo : EIATTR_KPARAM_INFO
	.align		4
.L_21:
        /*0058*/ 	.byte	0x04, 0x17
        /*005a*/ 	.short	(.L_23 - .L_22)
.L_22:
        /*005c*/ 	.word	0x00000000
        /*0060*/ 	.short	0x0001
        /*0062*/ 	.short	0x0008
        /*0064*/ 	.byte	0x00, 0xf4, 0x21, 0x00


	//----- nvinfo : EIATTR_KPARAM_INFO
	.align		4
.L_23:
        /*0068*/ 	.byte	0x04, 0x17
        /*006a*/ 	.short	(.L_25 - .L_24)
.L_24:
        /*006c*/ 	.word	0x00000000
        /*0070*/ 	.short	0x0000
        /*0072*/ 	.short	0x0000
        /*0074*/ 	.byte	0x00, 0xf4, 0x21, 0x00


	//----- nvinfo : EIATTR_SPARSE_MMA_MASK
	.align		4
.L_25:
        /*0078*/ 	.byte	0x03, 0x50
        /*007a*/ 	.short	0x0000


	//----- nvinfo : EIATTR_MAXREG_COUNT
	.align		4
        /*007c*/ 	.byte	0x03, 0x1b
        /*007e*/ 	.short	0x00ff


	//----- nvinfo : EIATTR_EXIT_INSTR_OFFSETS
	.align		4
        /*0080*/ 	.byte	0x04, 0x1c
        /*0082*/ 	.short	(.L_27 - .L_26)


	//   ....[0]....
.L_26:
        /*0084*/ 	.word	0x00000420


	//----- nvinfo : EIATTR_REQNTID
	.align		4
.L_27:
        /*0088*/ 	.byte	0x04, 0x10
        /*008a*/ 	.short	(.L_29 - .L_28)
.L_28:
        /*008c*/ 	.word	0x00000080
        /*0090*/ 	.word	0x00000001
        /*0094*/ 	.word	0x00000001


	//----- nvinfo : EIATTR_CBANK_PARAM_SIZE
	.align		4
.L_29:
        /*0098*/ 	.byte	0x03, 0x19
        /*009a*/ 	.short	0x0034


	//----- nvinfo : EIATTR_PARAM_CBANK
	.align		4
        /*009c*/ 	.byte	0x04, 0x0a
        /*009e*/ 	.short	(.L_31 - .L_30)
	.align		4
.L_30:
        /*00a0*/ 	.word	index@(.nv.constant0.triton_poi_fused__native_batch_norm_legit_no_training_hardtanh_12)
        /*00a4*/ 	.short	0x0210
        /*00a6*/ 	.short	0x0034


	//----- nvinfo : EIATTR_SW_WAR
	.align		4
.L_31:
        /*00a8*/ 	.byte	0x04, 0x36
        /*00aa*/ 	.short	(.L_33 - .L_32)
.L_32:
        /*00ac*/ 	.word	0x00000008
.L_33:


//--------------------- .nv.callgraph             --------------------------
	.section	.nv.callgraph,"",@"SHT_CUDA_CALLGRAPH"
	.align	4
	.sectionentsize	8
	.align		4
        /*0000*/ 	.word	0x00000000
	.align		4
        /*0004*/ 	.word	0xffffffff
	.align		4
        /*0008*/ 	.word	0x00000000
	.align		4
        /*000c*/ 	.word	0xfffffffe
	.align		4
        /*0010*/ 	.word	0x00000000
	.align		4
        /*0014*/ 	.word	0xfffffffd
	.align		4
        /*0018*/ 	.word	0x00000000
	.align		4
        /*001c*/ 	.word	0xfffffffc


//--------------------- .nv.constant4             --------------------------
	.section	.nv.constant4,"a",@progbits
	.align	8
	.align		8
.nv.constant4:
        /*0000*/ 	.dword	_$_str
	.align		8
        /*0008*/ 	.dword	_$_str_$_2


//--------------------- .text.triton_poi_fused__native_batch_norm_legit_no_training_hardtanh_12 --------------------------
	.section	.text.triton_poi_fused__native_batch_norm_legit_no_training_hardtanh_12,"ax",@progbits
	.align	128
        .global         triton_poi_fused__native_batch_norm_legit_no_training_hardtanh_12
        .type           triton_poi_fused__native_batch_norm_legit_no_training_hardtanh_12,@function
        .size           triton_poi_fused__native_batch_norm_legit_no_training_hardtanh_12,(.L_x_1 - triton_poi_fused__native_batch_norm_legit_no_training_hardtanh_12)
        .other          triton_poi_fused__native_batch_norm_legit_no_training_hardtanh_12,@"STO_CUDA_ENTRY STV_DEFAULT"
triton_poi_fused__native_batch_norm_legit_no_training_hardtanh_12:
.text.triton_poi_fused__native_batch_norm_legit_no_training_hardtanh_12:
[----:B------:R-:W-:Y:S01]  /*0000*/  LDC R1, c[0x0][0x28] ;  /* 0x00000a00ff017b82 */ /* 0x000fe20000000800 */
[----:B------:R-:W1:Y:S07]  /*0010*/  S2R R0, SR_TID.X ;  /* 0x0000000000007919 */ /* 0x000e6e0000002100 */
[----:B------:R-:W2:Y:S01]  /*0020*/  LDC.64 R2, c[0x0][0x220] ;  /* 0x00008800ff027b82 */ /* 0x000ea20000000a00 */
[----:B------:R-:W-:Y:S01]  /*0030*/  ULDC.64 UR4, c[0x0][0x208] ;  /* 0x0000820000047ab9 */ /* 0x000fe20000000a00 */
[----:B------:R-:W3:Y:S06]  /*0040*/  S2R R5, SR_CTAID.X ;  /* 0x0000000000057919 */ /* 0x000eec0000002500 */
[----:B------:R-:W4:Y:S08]  /*0050*/  LDC.64 R6, c[0x0][0x218] ;  /* 0x00008600ff067b82 */ /* 0x000f300000000a00 */
[----:B------:R-:W5:Y:S08]  /*0060*/  LDC.64 R8, c[0x0][0x228] ;  /* 0x00008a00ff087b82 */ /* 0x000f700000000a00 */
[----:B------:R-:W5:Y:S01]  /*0070*/  LDC.64 R10, c[0x0][0x230] ;  /* 0x00008c00ff0a7b82 */ /* 0x000f620000000a00 */
[----:B-1----:R-:W-:-:S04]  /*0080*/  SHF.L.U32 R0, R0, 0x1, RZ ;  /* 0x0000000100007819 */ /* 0x002fc800000006ff */
[----:B------:R-:W-:-:S04]  /*0090*/  LOP3.LUT R0, R0, 0xfe, RZ, 0xc0, !PT ;  /* 0x000000fe00007812 */ /* 0x000fc800078ec0ff */
[----:B---3--:R-:W-:-:S05]  /*00a0*/  LEA R0, R5, R0, 0x8 ;  /* 0x0000000005007211 */ /* 0x008fca00078e40ff */
[----:B------:R-:W-:-:S05]  /*00b0*/  IMAD.HI R4, R0, 0x38e38e39, RZ ;  /* 0x38e38e3900047827 */ /* 0x000fca00078e02ff */
[----:B------:R-:W-:-:S04]  /*00c0*/  SHF.R.U32.HI R5, RZ, 0x1f, R4 ;  /* 0x0000001fff057819 */ /* 0x000fc80000011604 */
[----:B------:R-:W-:-:S05]  /*00d0*/  LEA.HI.SX32 R5, R4, R5, 0x1b ;  /* 0x0000000504057211 */ /* 0x000fca00078fdaff */
[----:B------:R-:W-:Y:S02]  /*00e0*/  IMAD R13, R5, -0x90, R0 ;  /* 0xffffff70050d7824 */ /* 0x000fe400078e0200 */
[----:B------:R-:W1:Y:S02]  /*00f0*/  LDC.64 R4, c[0x0][0x210] ;  /* 0x00008400ff047b82 */ /* 0x000e640000000a00 */
[----:B--2---:R-:W-:-:S06]  /*0100*/  IMAD.WIDE R2, R13, 0x4, R2 ;  /* 0x000000040d027825 */ /* 0x004fcc00078e0202 */
[----:B------:R-:W2:Y:S01]  /*0110*/  LDG.E.EL.64 R2, desc[UR4][R2.64] ;  /* 0x0000000402027981 */ /* 0x000ea2000c2e1b00 */
[----:B----4-:R-:W-:-:S04]  /*0120*/  IMAD.WIDE R6, R13, 0x4, R6 ;  /* 0x000000040d067825 */ /* 0x010fc800078e0206 */
[C---:B-----5:R-:W-:Y:S02]  /*0130*/  IMAD.WIDE R8, R13.reuse, 0x4, R8 ;  /* 0x000000040d087825 */ /* 0x060fe400078e0208 */
[----:B------:R-:W3:Y:S02]  /*0140*/  LDG.E.EL.64 R6, desc[UR4][R6.64] ;  /* 0x0000000406067981 */ /* 0x000ee4000c2e1b00 */
[----:B0-----:R-:W-:Y:S02]  /*0150*/  IMAD.WIDE R10, R13, 0x4, R10 ;  /* 0x000000040d0a7825 */ /* 0x001fe400078e020a */
[----:B------:R-:W4:Y:S04]  /*0160*/  LDG.E.EL.64 R8, desc[UR4][R8.64] ;  /* 0x0000000408087981 */ /* 0x000f28000c2e1b00 */
[----:B------:R-:W4:Y:S01]  /*0170*/  LDG.E.EL.64 R10, desc[UR4][R10.64] ;  /* 0x000000040a0a7981 */ /* 0x000f22000c2e1b00 */
[----:B-1----:R-:W-:-:S06]  /*0180*/  IMAD.WIDE R4, R0, 0x4, R4 ;  /* 0x0000000400047825 */ /* 0x002fcc00078e0204 */
[----:B------:R-:W3:Y:S01]  /*0190*/  LDG.E.64 R4, desc[UR4][R4.64] ;  /* 0x0000000404047981 */ /* 0x000ee2000c1e1b00 */
[----:B--2---:R-:W-:Y:S01]  /*01a0*/  FADD R2, R2, 9.9999997473787516356e-06 ;  /* 0x3727c5ac02027421 */ /* 0x004fe20000000000 */
[----:B------:R-:W-:-:S03]  /*01b0*/  FADD R3, R3, 9.9999997473787516356e-06 ;  /* 0x3727c5ac03037421 */ /* 0x000fc60000000000 */
[----:B------:R-:W0:Y:S08]  /*01c0*/  MUFU.SQRT R12, R2 ;  /* 0x00000002000c7308 */ /* 0x000e300000002000 */
[----:B------:R-:W1:Y:S01]  /*01d0*/  MUFU.SQRT R13, R3 ;  /* 0x00000003000d7308 */ /* 0x000e620000002000 */
[C---:B0-----:R-:W-:Y:S02]  /*01e0*/  FSETP.GT.AND P0, PT, R12.reuse, 8.50705917302346158658e+37, PT ;  /* 0x7e8000000c00780b */ /* 0x041fe40003f04000 */
[----:B------:R-:W-:-:S02]  /*01f0*/  FSETP.GEU.AND P2, PT, R12, 1.175494350822287508e-38, PT ;  /* 0x008000000c00780b */ /* 0x000fc40003f4e000 */
[C---:B-1----:R-:W-:Y:S02]  /*0200*/  FSETP.GT.AND P1, PT, R13.reuse, 8.50705917302346158658e+37, PT ;  /* 0x7e8000000d00780b */ /* 0x042fe40003f24000 */
[----:B------:R-:W-:-:S07]  /*0210*/  FSETP.GEU.AND P3, PT, R13, 1.175494350822287508e-38, PT ;  /* 0x008000000d00780b */ /* 0x000fce0003f6e000 */
[----:B------:R-:W-:Y:S01]  /*0220*/  @P0 FMUL R12, R12, 0.25 ;  /* 0x3e8000000c0c0820 */ /* 0x000fe20000400000 */
[----:B------:R-:W-:-:S03]  /*0230*/  HFMA2.MMA R2, -RZ, RZ, 1.625, 0 ;  /* 0x3e800000ff027435 */ /* 0x000fc600000001ff */
[----:B------:R-:W-:Y:S01]  /*0240*/  @!P2 FMUL R12, R12, 16777216 ;  /* 0x4b8000000c0ca820 */ /* 0x000fe20000400000 */
[----:B------:R-:W-:-:S04]  /*0250*/  @P1 FMUL R13, R13, 0.25 ;  /* 0x3e8000000d0d1820 */ /* 0x000fc80000400000 */
[----:B------:R-:W-:Y:S01]  /*0260*/  @!P3 FMUL R13, R13, 16777216 ;  /* 0x4b8000000d0db820 */ /* 0x000fe20000400000 */
[----:B------:R-:W0:Y:S01]  /*0270*/  MUFU.RCP R12, R12 ;  /* 0x0000000c000c7308 */ /* 0x000e220000001000 */
[----:B------:R-:W-:-:S07]  /*0280*/  FSEL R3, R2, 1, P0 ;  /* 0x3f80000002037808 */ /* 0x000fce0000000000 */
[----:B------:R-:W1:Y:S01]  /*0290*/  MUFU.RCP R13, R13 ;  /* 0x0000000d000d7308 */ /* 0x000e620000001000 */
[----:B------:R-:W-:Y:S01]  /*02a0*/  FSEL R2, R2, 1, P1 ;  /* 0x3f80000002027808 */ /* 0x000fe20000800000 */
[----:B------:R-:W-:Y:S01]  /*02b0*/  @!P2 FMUL R3, R3, 16777216 ;  /* 0x4b8000000303a820 */ /* 0x000fe20000400000 */
[----:B---3--:R-:W-:-:S03]  /*02c0*/  FADD R4, R4, -R6 ;  /* 0x8000000604047221 */ /* 0x008fc60000000000 */
[----:B------:R-:W-:Y:S01]  /*02d0*/  @!P3 FMUL R2, R2, 16777216 ;  /* 0x4b8000000202b820 */ /* 0x000fe20000400000 */
[----:B0-----:R-:W-:Y:S01]  /*02e0*/  FMUL R3, R12, R3 ;  /* 0x000000030c037220 */ /* 0x001fe20000400000 */
[----:B------:R-:W-:-:S03]  /*02f0*/  FADD R5, R5, -R7 ;  /* 0x8000000705057221 */ /* 0x000fc60000000000 */
[----:B------:R-:W-:Y:S01]  /*0300*/  FMUL R7, R4, R3 ;  /* 0x0000000304077220 */ /* 0x000fe20000400000 */
[----:B-1----:R-:W-:-:S03]  /*0310*/  FMUL R2, R13, R2 ;  /* 0x000000020d027220 */ /* 0x002fc60000400000 */
[----:B----4-:R-:W-:Y:S01]  /*0320*/  FFMA R7, R8, R7, R10 ;  /* 0x0000000708077223 */ /* 0x010fe2000000000a */
[----:B------:R-:W-:Y:S02]  /*0330*/  FMUL R4, R5, R2 ;  /* 0x0000000205047220 */ /* 0x000fe40000400000 */
[----:B------:R-:W0:Y:S02]  /*0340*/  LDC.64 R2, c[0x0][0x238] ;  /* 0x00008e00ff027b82 */ /* 0x000e240000000a00 */
[----:B------:R-:W-:Y:S01]  /*0350*/  FFMA R4, R9, R4, R11 ;  /* 0x0000000409047223 */ /* 0x000fe2000000000b */
[----:B------:R-:W-:-:S04]  /*0360*/  FSETP.GTU.AND P0, PT, R7, RZ, PT ;  /* 0x000000ff0700720b */ /* 0x000fc80003f0c000 */
[C---:B------:R-:W-:Y:S02]  /*0370*/  FSETP.GTU.AND P1, PT, R4.reuse, RZ, PT ;  /* 0x000000ff0400720b */ /* 0x040fe40003f2c000 */
[----:B------:R-:W-:Y:S02]  /*0380*/  FSEL R6, R7, RZ, P0 ;  /* 0x000000ff07067208 */ /* 0x000fe40000000000 */
[----:B------:R-:W-:Y:S02]  /*0390*/  FSEL R7, R4, RZ, P1 ;  /* 0x000000ff04077208 */ /* 0x000fe40000800000 */
[C---:B------:R-:W-:Y:S02]  /*03a0*/  FSETP.GEU.AND P2, PT, R6.reuse, 6, PT ;  /* 0x40c000000600780b */ /* 0x040fe40003f4e000 */
[----:B------:R-:W-:Y:S02]  /*03b0*/  FSETP.GEU.AND P3, PT, R7, 6, PT ;  /* 0x40c000000700780b */ /* 0x000fe40003f6e000 */
[----:B------:R-:W-:-:S02]  /*03c0*/  FSETP.NAN.AND P0, PT, R6, R6, PT ;  /* 0x000000060600720b */ /* 0x000fc40003f08000 */
[----:B------:R-:W-:Y:S01]  /*03d0*/  FSETP.NAN.AND P1, PT, R7, R7, PT ;  /* 0x000000070700720b */ /* 0x000fe20003f28000 */
[----:B0-----:R-:W-:-:S06]  /*03e0*/  IMAD.WIDE R2, R0, 0x4, R2 ;  /* 0x0000000400027825 */ /* 0x001fcc00078e0202 */
[----:B------:R-:W-:Y:S02]  /*03f0*/  @P2 SEL R6, R6, 0x40c00000, P0 ;  /* 0x40c0000006062807 */ /* 0x000fe40000000000 */
[----:B------:R-:W-:-:S05]  /*0400*/  @P3 SEL R7, R7, 0x40c00000, P1 ;  /* 0x40c0000007073807 */ /* 0x000fca0000800000 */
[----:B------:R-:W-:Y:S01]  /*0410*/  STG.E.64 desc[UR4][R2.64], R6 ;  /* 0x0000000602007986 */ /* 0x000fe2000c101b04 */
[----:B------:R-:W-:Y:S05]  /*0420*/  EXIT ;  /* 0x000000000000794d */ /* 0x000fea0003800000 */
.L_x_0:
[----:B------:R-:W-:-:S00]  /*0430*/  BRA `(.L_x_0) ;  /* 0xfffffffc00fc7947 */ /* 0x000fc0000383ffff */
[----:B------:R-:W-:-:S00]  /*0440*/  NOP ;  /* 0x0000000000007918 */ /* 0x000fc00000000000 */
        /* <DEDUP_REMOVED lines=11> */
.L_x_1:


//--------------------- .nv.global.init           --------------------------
	.section	.nv.global.init,"aw",@progbits
.nv.global.init:
	.type		_$_str,@object
	.size		_$_str,(_$_str_$_2 - _$_str)
_$_str:
        /*0000*/ 	.byte	0x5f, 0x5f, 0x43, 0x55, 0x44, 0x41, 0x5f, 0x46, 0x54, 0x5a, 0x00
	.type		_$_str_$_2,@object
	.size		_$_str_$_2,(.L_1 - _$_str_$_2)
_$_str_$_2:
        /*000b*/ 	.byte	0x5f, 0x5f, 0x43, 0x55, 0x44, 0x41, 0x5f, 0x50, 0x52, 0x45, 0x43, 0x5f, 0x53, 0x51, 0x52, 0x54
        /*001b*/ 	.byte	0x00
.L_1:


//--------------------- .nv.constant0.triton_poi_fused__native_batch_norm_legit_no_training_hardtanh_12 --------------------------
	.section	.nv.constant0.triton_poi_fused__native_batch_norm_legit_no_training_hardtanh_12,"a",@progbits
	.sectionflags	@""
	.align	4
.nv.constant0.triton_poi_fused__native_batch_norm_legit_no_training_hardtanh_12:
	.zero		580
